//
// Generated by NVIDIA NVVM Compiler
//
// Compiler Build ID: CL-36424714
// Cuda compilation tools, release 13.0, V13.0.88
// Based on NVVM 20.0.0
//

.version 9.0
.target sm_100
.address_size 64

	// .globl	_Z4scanPfS_ii
// _ZZ4scanPfS_iiE1T has been demoted

.visible .entry _Z4scanPfS_ii(
	.param .u64 .ptr .align 1 _Z4scanPfS_ii_param_0,
	.param .u64 .ptr .align 1 _Z4scanPfS_ii_param_1,
	.param .u32 _Z4scanPfS_ii_param_2,
	.param .u32 _Z4scanPfS_ii_param_3
)
{
	.reg .pred 	%p<9>;
	.reg .b32 	%r<54>;
	.reg .b32 	%f<14>;
	.reg .b64 	%rd<13>;
	// demoted variable
	.shared .align 4 .b8 _ZZ4scanPfS_iiE1T[16];
	ld.param.u64 	%rd3, [_Z4scanPfS_ii_param_0];
	ld.param.u64 	%rd4, [_Z4scanPfS_ii_param_1];
	ld.param.u32 	%r10, [_Z4scanPfS_ii_param_2];
	ld.param.u32 	%r11, [_Z4scanPfS_ii_param_3];
	cvta.to.global.u64 	%rd1, %rd4;
	cvta.to.global.u64 	%rd2, %rd3;
	setp.ne.s32 	%p1, %r11, 0;
	@%p1 bra 	$L__BB0_2;
	mov.u32 	%r16, %ctaid.x;
	mov.u32 	%r17, %ntid.x;
	mul.lo.s32 	%r18, %r16, %r17;
	shl.b32 	%r19, %r18, 1;
	mov.u32 	%r20, %tid.x;
	add.s32 	%r52, %r19, %r20;
	mov.b32 	%r53, 2;
	bra.uni 	$L__BB0_3;
$L__BB0_2:
	mov.u32 	%r13, %tid.x;
	shl.b32 	%r14, %r13, 2;
	or.b32  	%r52, %r14, 3;
	mov.b32 	%r53, 4;
$L__BB0_3:
	setp.ge.s32 	%p2, %r52, %r10;
	@%p2 bra 	$L__BB0_5;
	mul.wide.s32 	%rd5, %r52, 4;
	add.s64 	%rd6, %rd2, %rd5;
	ld.global.f32 	%f1, [%rd6];
	mov.u32 	%r26, %tid.x;
	shl.b32 	%r27, %r26, 2;
	mov.u32 	%r28, _ZZ4scanPfS_iiE1T;
	add.s32 	%r29, %r28, %r27;
	st.shared.f32 	[%r29], %f1;
	bra.uni 	$L__BB0_6;
$L__BB0_5:
	mov.u32 	%r21, %tid.x;
	shl.b32 	%r22, %r21, 2;
	mov.u32 	%r23, _ZZ4scanPfS_iiE1T;
	add.s32 	%r24, %r23, %r22;
	mov.b32 	%r25, 0;
	st.shared.u32 	[%r24], %r25;
$L__BB0_6:
	add.s32 	%r5, %r53, %r52;
	setp.ge.s32 	%p3, %r5, %r10;
	@%p3 bra 	$L__BB0_8;
	mul.wide.s32 	%rd7, %r5, 4;
	add.s64 	%rd8, %rd2, %rd7;
	ld.global.f32 	%f2, [%rd8];
	mov.u32 	%r35, %tid.x;
	shl.b32 	%r36, %r35, 2;
	mov.u32 	%r37, _ZZ4scanPfS_iiE1T;
	add.s32 	%r38, %r37, %r36;
	st.shared.f32 	[%r38+8], %f2;
	bra.uni 	$L__BB0_9;
$L__BB0_8:
	mov.u32 	%r30, %tid.x;
	shl.b32 	%r31, %r30, 2;
	mov.u32 	%r32, _ZZ4scanPfS_iiE1T;
	add.s32 	%r33, %r32, %r31;
	mov.b32 	%r34, 0;
	st.shared.u32 	[%r33+8], %r34;
$L__BB0_9:
	mov.u32 	%r6, %tid.x;
	bar.sync 	0;
	setp.gt.u32 	%p4, %r6, 1;
	@%p4 bra 	$L__BB0_11;
	shl.b32 	%r39, %r6, 3;
	mov.u32 	%r40, _ZZ4scanPfS_iiE1T;
	add.s32 	%r41, %r40, %r39;
	ld.shared.f32 	%f3, [%r41];
	ld.shared.f32 	%f4, [%r41+4];
	add.f32 	%f5, %f3, %f4;
	st.shared.f32 	[%r41+4], %f5;
$L__BB0_11:
	bar.sync 	0;
	setp.ne.s32 	%p5, %r6, 0;
	@%p5 bra 	$L__BB0_13;
	ld.shared.f32 	%f6, [_ZZ4scanPfS_iiE1T+4];
	ld.shared.f32 	%f7, [_ZZ4scanPfS_iiE1T+12];
	add.f32 	%f8, %f6, %f7;
	st.shared.f32 	[_ZZ4scanPfS_iiE1T+12], %f8;
$L__BB0_13:
	setp.ne.s32 	%p6, %r6, 0;
	bar.sync 	0;
	@%p6 bra 	$L__BB0_15;
	ld.shared.f32 	%f9, [_ZZ4scanPfS_iiE1T+4];
	ld.shared.f32 	%f10, [_ZZ4scanPfS_iiE1T+8];
	add.f32 	%f11, %f9, %f10;
	st.shared.f32 	[_ZZ4scanPfS_iiE1T+8], %f11;
$L__BB0_15:
	bar.sync 	0;
	mov.u32 	%r42, %ctaid.x;
	mov.u32 	%r7, %ntid.x;
	mul.lo.s32 	%r43, %r42, %r7;
	shl.b32 	%r44, %r43, 1;
	add.s32 	%r8, %r44, %r6;
	setp.ge.s32 	%p7, %r8, %r10;
	@%p7 bra 	$L__BB0_17;
	shl.b32 	%r45, %r6, 2;
	mov.u32 	%r46, _ZZ4scanPfS_iiE1T;
	add.s32 	%r47, %r46, %r45;
	ld.shared.f32 	%f12, [%r47];
	mul.wide.s32 	%rd9, %r8, 4;
	add.s64 	%rd10, %rd1, %rd9;
	st.global.f32 	[%rd10], %f12;
$L__BB0_17:
	add.s32 	%r9, %r8, %r7;
	setp.ge.u32 	%p8, %r9, %r10;
	@%p8 bra 	$L__BB0_19;
	add.s32 	%r48, %r6, %r7;
	shl.b32 	%r49, %r48, 2;
	mov.u32 	%r50, _ZZ4scanPfS_iiE1T;
	add.s32 	%r51, %r50, %r49;
	ld.shared.f32 	%f13, [%r51];
	mul.wide.u32 	%rd11, %r9, 4;
	add.s64 	%rd12, %rd1, %rd11;
	st.global.f32 	[%rd12], %f13;
$L__BB0_19:
	ret;

}
	// .globl	_Z3addPfS_S_i
.visible .entry _Z3addPfS_S_i(
	.param .u64 .ptr .align 1 _Z3addPfS_S_i_param_0,
	.param .u64 .ptr .align 1 _Z3addPfS_S_i_param_1,
	.param .u64 .ptr .align 1 _Z3addPfS_S_i_param_2,
	.param .u32 _Z3addPfS_S_i_param_3
)
{
	.reg .pred 	%p<6>;
	.reg .b32 	%r<11>;
	.reg .b32 	%f<9>;
	.reg .b64 	%rd<21>;

	ld.param.u64 	%rd5, [_Z3addPfS_S_i_param_0];
	ld.param.u64 	%rd4, [_Z3addPfS_S_i_param_1];
	ld.param.u64 	%rd6, [_Z3addPfS_S_i_param_2];
	ld.param.u32 	%r3, [_Z3addPfS_S_i_param_3];
	cvta.to.global.u64 	%rd1, %rd6;
	cvta.to.global.u64 	%rd2, %rd5;
	mov.u32 	%r4, %tid.x;
	mov.u32 	%r5, %ntid.x;
	mov.u32 	%r1, %ctaid.x;
	mul.lo.s32 	%r6, %r1, %r5;
	shl.b32 	%r7, %r6, 1;
	add.s32 	%r2, %r7, %r4;
	setp.eq.s32 	%p1, %r1, 0;
	@%p1 bra 	$L__BB1_5;
	cvta.to.global.u64 	%rd7, %rd4;
	setp.ge.s32 	%p2, %r2, %r3;
	add.s32 	%r8, %r1, -1;
	mul.wide.u32 	%rd8, %r8, 4;
	add.s64 	%rd3, %rd7, %rd8;
	@%p2 bra 	$L__BB1_3;
	mul.wide.s32 	%rd9, %r2, 4;
	add.s64 	%rd10, %rd2, %rd9;
	ld.global.f32 	%f1, [%rd10];
	ld.global.f32 	%f2, [%rd3];
	add.f32 	%f3, %f1, %f2;
	add.s64 	%rd11, %rd1, %rd9;
	st.global.f32 	[%rd11], %f3;
$L__BB1_3:
	add.s32 	%r9, %r2, 2;
	setp.ge.s32 	%p3, %r9, %r3;
	@%p3 bra 	$L__BB1_9;
	mul.wide.s32 	%rd12, %r2, 4;
	add.s64 	%rd13, %rd2, %rd12;
	ld.global.f32 	%f4, [%rd13+8];
	ld.global.f32 	%f5, [%rd3];
	add.f32 	%f6, %f4, %f5;
	add.s64 	%rd14, %rd1, %rd12;
	st.global.f32 	[%rd14+8], %f6;
	bra.uni 	$L__BB1_9;
$L__BB1_5:
	setp.ge.s32 	%p4, %r2, %r3;
	@%p4 bra 	$L__BB1_7;
	mul.wide.u32 	%rd15, %r2, 4;
	add.s64 	%rd16, %rd2, %rd15;
	ld.global.f32 	%f7, [%rd16];
	add.s64 	%rd17, %rd1, %rd15;
	st.global.f32 	[%rd17], %f7;
$L__BB1_7:
	add.s32 	%r10, %r2, 2;
	setp.ge.s32 	%p5, %r10, %r3;
	@%p5 bra 	$L__BB1_9;
	mul.wide.u32 	%rd18, %r2, 4;
	add.s64 	%rd19, %rd2, %rd18;
	ld.global.f32 	%f8, [%rd19+8];
	add.s64 	%rd20, %rd1, %rd18;
	st.global.f32 	[%rd20+8], %f8;
$L__BB1_9:
	ret;

}


// ===== COMPILED SASS (sm_100) =====

	.target	sm_100

	.elftype	@"ET_EXEC"


//--------------------- .note.nv.tkinfo           --------------------------
	.section	.note.nv.tkinfo,"",@"SHT_NOTE"
	.sectionflags	@"SHF_NOTE_NV_TKINFO"
	.tkinfo
        /*0018*/ 	.word	0x00000002
        /*0030*/ 	.string	""
        /*0030*/ 	.string	"ptxas"
        /*0030*/ 	.string	"Cuda compilation tools, release 13.0, V13.0.88"
        /*0030*/ 	.string	"Build cuda_13.0.r13.0/compiler.36424714_0"
        /*0030*/ 	.string	"-arch sm_100 -m 64 "



//--------------------- .note.nv.cuinfo           --------------------------
	.section	.note.nv.cuinfo,"",@"SHT_NOTE"
	.sectionflags	@"SHF_NOTE_NV_CUINFO"
        /*0018*/ 	.short	0x0002
        /*001a*/ 	.short	0x0064
        /*001c*/ 	.short	0x0082
	.zero		2


//--------------------- .nv.info                  --------------------------
	.section	.nv.info,"",@"SHT_CUDA_INFO"
	.align	4


	//----- nvinfo : EIATTR_REGCOUNT
	.align		4
        /*0000*/ 	.byte	0x04, 0x2f
        /*0002*/ 	.short	(.L_1 - .L_0)
	.align		4
.L_0:
        /*0004*/ 	.word	index@(_Z4scanPfS_ii)
        /*0008*/ 	.word	0x0000000e


	//----- nvinfo : EIATTR_FRAME_SIZE
	.align		4
.L_1:
        /*000c*/ 	.byte	0x04, 0x11
        /*000e*/ 	.short	(.L_3 - .L_2)
	.align		4
.L_2:
        /*0010*/ 	.word	index@(_Z4scanPfS_ii)
        /*0014*/ 	.word	0x00000000


	//----- nvinfo : EIATTR_REGCOUNT
	.align		4
.L_3:
        /*0018*/ 	.byte	0x04, 0x2f
        /*001a*/ 	.short	(.L_5 - .L_4)
	.align		4
.L_4:
        /*001c*/ 	.word	index@(_Z3addPfS_S_i)
        /*0020*/ 	.word	0x0000000c


	//----- nvinfo : EIATTR_FRAME_SIZE
	.align		4
.L_5:
        /*0024*/ 	.byte	0x04, 0x11
        /*0026*/ 	.short	(.L_7 - .L_6)
	.align		4
.L_6:
        /*0028*/ 	.word	index@(_Z3addPfS_S_i)
        /*002c*/ 	.word	0x00000000


	//----- nvinfo : EIATTR_MIN_STACK_SIZE
	.align		4
.L_7:
        /*0030*/ 	.byte	0x04, 0x12
        /*0032*/ 	.short	(.L_9 - .L_8)
	.align		4
.L_8:
        /*0034*/ 	.word	index@(_Z3addPfS_S_i)
        /*0038*/ 	.word	0x00000000


	//----- nvinfo : EIATTR_MIN_STACK_SIZE
	.align		4
.L_9:
        /*003c*/ 	.byte	0x04, 0x12
        /*003e*/ 	.short	(.L_11 - .L_10)
	.align		4
.L_10:
        /*0040*/ 	.word	index@(_Z4scanPfS_ii)
        /*0044*/ 	.word	0x00000000
.L_11:


//--------------------- .nv.compat                --------------------------
	.section	.nv.compat,"",@"SHT_CUDA_COMPAT_INFO"
	.align	4
        /*0000*/ 	.byte	0x02, 0x09, 0x00, 0x00, 0x02, 0x02, 0x01, 0x00, 0x02, 0x05, 0x05, 0x00, 0x03, 0x07, 0x01, 0x01
        /*0010*/ 	.byte	0x02, 0x03, 0x00, 0x00, 0x02, 0x06, 0x01, 0x00, 0x04, 0x0b, 0x08, 0x00, 0x09, 0x00, 0x00, 0x00
        /*0020*/ 	.byte	0x00, 0x00, 0x00, 0x00


//--------------------- .nv.info._Z3addPfS_S_i    --------------------------
	.section	.nv.info._Z3addPfS_S_i,"",@"SHT_CUDA_INFO"
	.sectionflags	@""
	.align	4


	//----- nvinfo : EIATTR_CUDA_API_VERSION
	.align		4
        /*0000*/ 	.byte	0x04, 0x37
        /*0002*/ 	.short	(.L_13 - .L_12)
.L_12:
        /*0004*/ 	.word	0x00000082


	//----- nvinfo : EIATTR_KPARAM_INFO
	.align		4
.L_13:
        /*0008*/ 	.byte	0x04, 0x17
        /*000a*/ 	.short	(.L_15 - .L_14)
.L_14:
        /*000c*/ 	.word	0x00000000
        /*0010*/ 	.short	0x0003
        /*0012*/ 	.short	0x0018
        /*0014*/ 	.byte	0x00, 0xf0, 0x11, 0x00


	//----- nvinfo : EIATTR_KPARAM_INFO
	.align		4
.L_15:
        /*0018*/ 	.byte	0x04, 0x17
        /*001a*/ 	.short	(.L_17 - .L_16)
.L_16:
        /*001c*/ 	.word	0x00000000
        /*0020*/ 	.short	0x0002
        /*0022*/ 	.short	0x0010
        /*0024*/ 	.byte	0x00, 0xf5, 0x21, 0x00


	//----- nvinfo : EIATTR_KPARAM_INFO
	.align		4
.L_17:
        /*0028*/ 	.byte	0x04, 0x17
        /*002a*/ 	.short	(.L_19 - .L_18)
.L_18:
        /*002c*/ 	.word	0x00000000
        /*0030*/ 	.short	0x0001
        /*0032*/ 	.short	0x0008
        /*0034*/ 	.byte	0x00, 0xf5, 0x21, 0x00


	//----- nvinfo : EIATTR_KPARAM_INFO
	.align		4
.L_19:
        /*0038*/ 	.byte	0x04, 0x17
        /*003a*/ 	.short	(.L_21 - .L_20)
.L_20:
        /*003c*/ 	.word	0x00000000
        /*0040*/ 	.short	0x0000
        /*0042*/ 	.short	0x0000
        /*0044*/ 	.byte	0x00, 0xf5, 0x21, 0x00


	//----- nvinfo : EIATTR_SPARSE_MMA_MASK
	.align		4
.L_21:
        /*0048*/ 	.byte	0x03, 0x50
        /*004a*/ 	.short	0x0000


	//----- nvinfo : EIATTR_MAXREG_COUNT
	.align		4
        /*004c*/ 	.byte	0x03, 0x1b
        /*004e*/ 	.short	0x00ff


	//----- nvinfo : EIATTR_MERCURY_ISA_VERSION
	.align		4
        /*0050*/ 	.byte	0x03, 0x5f
        /*0052*/ 	.short	0x0101


	//----- nvinfo : EIATTR_VRC_CTA_INIT_COUNT
	.align		4
        /*0054*/ 	.byte	0x02, 0x4a
	.zero		1
	.zero		1


	//----- nvinfo : EIATTR_EXIT_INSTR_OFFSETS
	.align		4
        /*0058*/ 	.byte	0x04, 0x1c
        /*005a*/ 	.short	(.L_23 - .L_22)


	//   ....[0]....
.L_22:
        /*005c*/ 	.word	0x00000180


	//   ....[1]....
        /*0060*/ 	.word	0x00000210


	//   ....[2]....
        /*0064*/ 	.word	0x000002f0


	//   ....[3]....
        /*0068*/ 	.word	0x00000360


	//----- nvinfo : EIATTR_CRS_STACK_SIZE
	.align		4
.L_23:
        /*006c*/ 	.byte	0x04, 0x1e
        /*006e*/ 	.short	(.L_25 - .L_24)
.L_24:
        /*0070*/ 	.word	0x00000000


	//----- nvinfo : EIATTR_CBANK_PARAM_SIZE
	.align		4
.L_25:
        /*0074*/ 	.byte	0x03, 0x19
        /*0076*/ 	.short	0x001c


	//----- nvinfo : EIATTR_PARAM_CBANK
	.align		4
        /*0078*/ 	.byte	0x04, 0x0a
        /*007a*/ 	.short	(.L_27 - .L_26)
	.align		4
.L_26:
        /*007c*/ 	.word	index@(.nv.constant0._Z3addPfS_S_i)
        /*0080*/ 	.short	0x0380
        /*0082*/ 	.short	0x001c


	//----- nvinfo : EIATTR_SW_WAR
	.align		4
.L_27:
        /*0084*/ 	.byte	0x04, 0x36
        /*0086*/ 	.short	(.L_29 - .L_28)
.L_28:
        /*0088*/ 	.word	0x00000008
.L_29:


//--------------------- .nv.info._Z4scanPfS_ii    --------------------------
	.section	.nv.info._Z4scanPfS_ii,"",@"SHT_CUDA_INFO"
	.sectionflags	@""
	.align	4


	//----- nvinfo : EIATTR_CUDA_API_VERSION
	.align		4
        /*0000*/ 	.byte	0x04, 0x37
        /*0002*/ 	.short	(.L_31 - .L_30)
.L_30:
        /*0004*/ 	.word	0x00000082


	//----- nvinfo : EIATTR_KPARAM_INFO
	.align		4
.L_31:
        /*0008*/ 	.byte	0x04, 0x17
        /*000a*/ 	.short	(.L_33 - .L_32)
.L_32:
        /*000c*/ 	.word	0x00000000
        /*0010*/ 	.short	0x0003
        /*0012*/ 	.short	0x0014
        /*0014*/ 	.byte	0x00, 0xf0, 0x11, 0x00


	//----- nvinfo : EIATTR_KPARAM_INFO
	.align		4
.L_33:
        /*0018*/ 	.byte	0x04, 0x17
        /*001a*/ 	.short	(.L_35 - .L_34)
.L_34:
        /*001c*/ 	.word	0x00000000
        /*0020*/ 	.short	0x0002
        /*0022*/ 	.short	0x0010
        /*0024*/ 	.byte	0x00, 0xf0, 0x11, 0x00


	//----- nvinfo : EIATTR_KPARAM_INFO
	.align		4
.L_35:
        /*0028*/ 	.byte	0x04, 0x17
        /*002a*/ 	.short	(.L_37 - .L_36)
.L_36:
        /*002c*/ 	.word	0x00000000
        /*0030*/ 	.short	0x0001
        /*0032*/ 	.short	0x0008
        /*0034*/ 	.byte	0x00, 0xf5, 0x21, 0x00


	//----- nvinfo : EIATTR_KPARAM_INFO
	.align		4
.L_37:
        /*0038*/ 	.byte	0x04, 0x17
        /*003a*/ 	.short	(.L_39 - .L_38)
.L_38:
        /*003c*/ 	.word	0x00000000
        /*0040*/ 	.short	0x0000
        /*0042*/ 	.short	0x0000
        /*0044*/ 	.byte	0x00, 0xf5, 0x21, 0x00


	//----- nvinfo : EIATTR_SPARSE_MMA_MASK
	.align		4
.L_39:
        /*0048*/ 	.byte	0x03, 0x50
        /*004a*/ 	.short	0x0000


	//----- nvinfo : EIATTR_MAXREG_COUNT
	.align		4
        /*004c*/ 	.byte	0x03, 0x1b
        /*004e*/ 	.short	0x00ff


	//----- nvinfo : EIATTR_NUM_BARRIERS
	.align		4
        /*0050*/ 	.byte	0x02, 0x4c
        /*0052*/ 	.byte	0x01
	.zero		1


	//----- nvinfo : EIATTR_MERCURY_ISA_VERSION
	.align		4
        /*0054*/ 	.byte	0x03, 0x5f
        /*0056*/ 	.short	0x0101


	//----- nvinfo : EIATTR_VRC_CTA_INIT_COUNT
	.align		4
        /*0058*/ 	.byte	0x02, 0x4a
	.zero		1
	.zero		1


	//----- nvinfo : EIATTR_EXIT_INSTR_OFFSETS
	.align		4
        /*005c*/ 	.byte	0x04, 0x1c
        /*005e*/ 	.short	(.L_41 - .L_40)


	//   ....[0]....
.L_40:
        /*0060*/ 	.word	0x00000410


	//   ....[1]....
        /*0064*/ 	.word	0x00000480


	//----- nvinfo : EIATTR_CBANK_PARAM_SIZE
	.align		4
.L_41:
        /*0068*/ 	.byte	0x03, 0x19
        /*006a*/ 	.short	0x0018


	//----- nvinfo : EIATTR_PARAM_CBANK
	.align		4
        /*006c*/ 	.byte	0x04, 0x0a
        /*006e*/ 	.short	(.L_43 - .L_42)
	.align		4
.L_42:
        /*0070*/ 	.word	index@(.nv.constant0._Z4scanPfS_ii)
        /*0074*/ 	.short	0x0380
        /*0076*/ 	.short	0x0018


	//----- nvinfo : EIATTR_SW_WAR
	.align		4
.L_43:
        /*0078*/ 	.byte	0x04, 0x36
        /*007a*/ 	.short	(.L_45 - .L_44)
.L_44:
        /*007c*/ 	.word	0x00000008
.L_45:


//--------------------- .nv.callgraph             --------------------------
	.section	.nv.callgraph,"",@"SHT_CUDA_CALLGRAPH"
	.align	4
	.sectionentsize	8
	.align		4
        /*0000*/ 	.word	0x00000000
	.align		4
        /*0004*/ 	.word	0xffffffff
	.align		4
        /*0008*/ 	.word	0x00000000
	.align		4
        /*000c*/ 	.word	0xfffffffe
	.align		4
        /*0010*/ 	.word	0x00000000
	.align		4
        /*0014*/ 	.word	0xfffffffd
	.align		4
        /*0018*/ 	.word	0x00000000
	.align		4
        /*001c*/ 	.word	0xfffffffc


//--------------------- .text._Z3addPfS_S_i       --------------------------
	.section	.text._Z3addPfS_S_i,"ax",@progbits
	.align	128
        .global         _Z3addPfS_S_i
        .type           _Z3addPfS_S_i,@function
        .size           _Z3addPfS_S_i,(.L_x_7 - _Z3addPfS_S_i)
        .other          _Z3addPfS_S_i,@"STO_CUDA_ENTRY STV_DEFAULT"
_Z3addPfS_S_i:
.text._Z3addPfS_S_i:
[----:B------:R-:W-:Y:S01]  /*0000*/  LDC R1, c[0x0][0x37c] ;  /* 0x0000df00ff017b82 */ /* 0x000fe20000000800 */
[----:B------:R-:W0:Y:S01]  /*0010*/  S2R R7, SR_CTAID.X ;  /* 0x0000000000077919 */ /* 0x000e220000002500 */
[----:B------:R-:W1:Y:S01]  /*0020*/  LDCU UR4, c[0x0][0x360] ;  /* 0x00006c00ff0477ac */ /* 0x000e620008000800 */
[----:B------:R-:W2:Y:S01]  /*0030*/  S2R R3, SR_TID.X ;  /* 0x0000000000037919 */ /* 0x000ea20000002100 */
[C---:B0-----:R-:W-:Y:S01]  /*0040*/  ISETP.NE.AND P0, PT, R7.reuse, RZ, PT ;  /* 0x000000ff0700720c */ /* 0x041fe20003f05270 */
[----:B-1----:R-:W-:Y:S01]  /*0050*/  IMAD R0, R7, UR4, RZ ;  /* 0x0000000407007c24 */ /* 0x002fe2000f8e02ff */
[----:B------:R-:W0:Y:S04]  /*0060*/  LDCU.64 UR4, c[0x0][0x358] ;  /* 0x00006b00ff0477ac */ /* 0x000e280008000a00 */
[----:B--2---:R-:W-:-:S07]  /*0070*/  LEA R0, R0, R3, 0x1 ;  /* 0x0000000300007211 */ /* 0x004fce00078e08ff */
[----:B------:R-:W-:Y:S05]  /*0080*/  @!P0 BRA `(.L_x_0) ;  /* 0x0000000000648947 */ /* 0x000fea0003800000 */
[----:B------:R-:W1:Y:S01]  /*0090*/  LDCU UR6, c[0x0][0x398] ;  /* 0x00007300ff0677ac */ /* 0x000e620008000800 */
[----:B------:R-:W2:Y:S01]  /*00a0*/  LDC.64 R2, c[0x0][0x388] ;  /* 0x0000e200ff027b82 */ /* 0x000ea20000000a00 */
[----:B------:R-:W-:Y:S02]  /*00b0*/  IADD3 R7, PT, PT, R7, -0x1, RZ ;  /* 0xffffffff07077810 */ /* 0x000fe40007ffe0ff */
[----:B-1----:R-:W-:-:S03]  /*00c0*/  ISETP.GE.AND P0, PT, R0, UR6, PT ;  /* 0x0000000600007c0c */ /* 0x002fc6000bf06270 */
[----:B--2---:R-:W-:-:S10]  /*00d0*/  IMAD.WIDE.U32 R2, R7, 0x4, R2 ;  /* 0x0000000407027825 */ /* 0x004fd400078e0002 */
[----:B------:R-:W1:Y:S01]  /*00e0*/  @!P0 LDC.64 R4, c[0x0][0x380] ;  /* 0x0000e000ff048b82 */ /* 0x000e620000000a00 */
[----:B0-----:R-:W2:Y:S07]  /*00f0*/  @!P0 LDG.E R9, desc[UR4][R2.64] ;  /* 0x0000000402098981 */ /* 0x001eae000c1e1900 */
[----:B------:R-:W0:Y:S01]  /*0100*/  @!P0 LDC.64 R6, c[0x0][0x390] ;  /* 0x0000e400ff068b82 */ /* 0x000e220000000a00 */
[----:B-1----:R-:W-:-:S06]  /*0110*/  @!P0 IMAD.WIDE R4, R0, 0x4, R4 ;  /* 0x0000000400048825 */ /* 0x002fcc00078e0204 */
[----:B------:R-:W2:Y:S01]  /*0120*/  @!P0 LDG.E R4, desc[UR4][R4.64] ;  /* 0x0000000404048981 */ /* 0x000ea2000c1e1900 */
[C---:B0-----:R-:W-:Y:S01]  /*0130*/  @!P0 IMAD.WIDE R6, R0.reuse, 0x4, R6 ;  /* 0x0000000400068825 */ /* 0x041fe200078e0206 */
[----:B------:R-:W-:-:S03]  /*0140*/  IADD3 R8, PT, PT, R0, 0x2, RZ ;  /* 0x0000000200087810 */ /* 0x000fc60007ffe0ff */
[----:B--2---:R-:W-:-:S05]  /*0150*/  @!P0 FADD R9, R4, R9 ;  /* 0x0000000904098221 */ /* 0x004fca0000000000 */
[----:B------:R0:W-:Y:S01]  /*0160*/  @!P0 STG.E desc[UR4][R6.64], R9 ;  /* 0x0000000906008986 */ /* 0x0001e2000c101904 */
[----:B------:R-:W-:-:S13]  /*0170*/  ISETP.GE.AND P0, PT, R8, UR6, PT ;  /* 0x0000000608007c0c */ /* 0x000fda000bf06270 */
[----:B0-----:R-:W-:Y:S05]  /*0180*/  @P0 EXIT ;  /* 0x000000000000094d */ /* 0x001fea0003800000 */
[----:B------:R-:W0:Y:S01]  /*0190*/  LDC.64 R4, c[0x0][0x380] ;  /* 0x0000e000ff047b82 */ /* 0x000e220000000a00 */
[----:B------:R-:W2:Y:S07]  /*01a0*/  LDG.E R3, desc[UR4][R2.64] ;  /* 0x0000000402037981 */ /* 0x000eae000c1e1900 */
[----:B------:R-:W1:Y:S01]  /*01b0*/  LDC.64 R6, c[0x0][0x390] ;  /* 0x0000e400ff067b82 */ /* 0x000e620000000a00 */
[----:B0-----:R-:W-:-:S06]  /*01c0*/  IMAD.WIDE R4, R0, 0x4, R4 ;  /* 0x0000000400047825 */ /* 0x001fcc00078e0204 */
[----:B------:R-:W2:Y:S01]  /*01d0*/  LDG.E R4, desc[UR4][R4.64+0x8] ;  /* 0x0000080404047981 */ /* 0x000ea2000c1e1900 */
[----:B-1----:R-:W-:-:S04]  /*01e0*/  IMAD.WIDE R6, R0, 0x4, R6 ;  /* 0x0000000400067825 */ /* 0x002fc800078e0206 */
[----:B--2---:R-:W-:-:S05]  /*01f0*/  FADD R9, R4, R3 ;  /* 0x0000000304097221 */ /* 0x004fca0000000000 */
[----:B------:R-:W-:Y:S01]  /*0200*/  STG.E desc[UR4][R6.64+0x8], R9 ;  /* 0x0000080906007986 */ /* 0x000fe2000c101904 */
[----:B------:R-:W-:Y:S05]  /*0210*/  EXIT ;  /* 0x000000000000794d */ /* 0x000fea0003800000 */
.L_x_0:
[----:B------:R-:W1:Y:S01]  /*0220*/  LDCU UR6, c[0x0][0x398] ;  /* 0x00007300ff0677ac */ /* 0x000e620008000800 */
[C---:B------:R-:W-:Y:S01]  /*0230*/  IADD3 R2, PT, PT, R0.reuse, 0x2, RZ ;  /* 0x0000000200027810 */ /* 0x040fe20007ffe0ff */
[----:B------:R-:W-:Y:S01]  /*0240*/  BSSY.RECONVERGENT B0, `(.L_x_1) ;  /* 0x000000a000007945 */ /* 0x000fe20003800200 */
[----:B-1----:R-:W-:Y:S02]  /*0250*/  ISETP.GE.AND P0, PT, R0, UR6, PT ;  /* 0x0000000600007c0c */ /* 0x002fe4000bf06270 */
[----:B------:R-:W-:-:S11]  /*0260*/  ISETP.GE.AND P1, PT, R2, UR6, PT ;  /* 0x0000000602007c0c */ /* 0x000fd6000bf26270 */
[----:B------:R-:W-:Y:S05]  /*0270*/  @P0 BRA `(.L_x_2) ;  /* 0x0000000000180947 */ /* 0x000fea0003800000 */
[----:B------:R-:W1:Y:S08]  /*0280*/  LDC.64 R2, c[0x0][0x380] ;  /* 0x0000e000ff027b82 */ /* 0x000e700000000a00 */
[----:B------:R-:W2:Y:S01]  /*0290*/  LDC.64 R4, c[0x0][0x390] ;  /* 0x0000e400ff047b82 */ /* 0x000ea20000000a00 */
[----:B-1----:R-:W-:-:S06]  /*02a0*/  IMAD.WIDE.U32 R2, R0, 0x4, R2 ;  /* 0x0000000400027825 */ /* 0x002fcc00078e0002 */
[----:B0-----:R-:W3:Y:S01]  /*02b0*/  LDG.E R3, desc[UR4][R2.64] ;  /* 0x0000000402037981 */ /* 0x001ee2000c1e1900 */
[----:B--2---:R-:W-:-:S05]  /*02c0*/  IMAD.WIDE.U32 R4, R0, 0x4, R4 ;  /* 0x0000000400047825 */ /* 0x004fca00078e0004 */
[----:B---3--:R1:W-:Y:S02]  /*02d0*/  STG.E desc[UR4][R4.64], R3 ;  /* 0x0000000304007986 */ /* 0x0083e4000c101904 */
.L_x_2:
[----:B0-----:R-:W-:Y:S05]  /*02e0*/  BSYNC.RECONVERGENT B0 ;  /* 0x0000000000007941 */ /* 0x001fea0003800200 */
.L_x_1:
[----:B------:R-:W-:Y:S05]  /*02f0*/  @P1 EXIT ;  /* 0x000000000000194d */ /* 0x000fea0003800000 */
[----:B-1----:R-:W0:Y:S08]  /*0300*/  LDC.64 R2, c[0x0][0x380] ;  /* 0x0000e000ff027b82 */ /* 0x002e300000000a00 */
[----:B------:R-:W1:Y:S01]  /*0310*/  LDC.64 R4, c[0x0][0x390] ;  /* 0x0000e400ff047b82 */ /* 0x000e620000000a00 */
[----:B0-----:R-:W-:-:S06]  /*0320*/  IMAD.WIDE.U32 R2, R0, 0x4, R2 ;  /* 0x0000000400027825 */ /* 0x001fcc00078e0002 */
[----:B------:R-:W2:Y:S01]  /*0330*/  LDG.E R3, desc[UR4][R2.64+0x8] ;  /* 0x0000080402037981 */ /* 0x000ea2000c1e1900 */
[----:B-1----:R-:W-:-:S05]  /*0340*/  IMAD.WIDE.U32 R4, R0, 0x4, R4 ;  /* 0x0000000400047825 */ /* 0x002fca00078e0004 */
[----:B--2---:R-:W-:Y:S01]  /*0350*/  STG.E desc[UR4][R4.64+0x8], R3 ;  /* 0x0000080304007986 */ /* 0x004fe2000c101904 */
[----:B------:R-:W-:Y:S05]  /*0360*/  EXIT ;  /* 0x000000000000794d */ /* 0x000fea0003800000 */
.L_x_3:
[----:B------:R-:W-:-:S00]  /*0370*/  BRA `(.L_x_3) ;  /* 0xfffffffc00fc7947 */ /* 0x000fc0000383ffff */
[----:B------:R-:W-:-:S00]  /*0380*/  NOP ;  /* 0x0000000000007918 */ /* 0x000fc00000000000 */
[----:B------:R-:W-:-:S00]  /*0390*/  NOP ;  /* 0x0000000000007918 */ /* 0x000fc00000000000 */
[----:B------:R-:W-:-:S00]  /*03a0*/  NOP ;  /* 0x0000000000007918 */ /* 0x000fc00000000000 */
[----:B------:R-:W-:-:S00]  /*03b0*/  NOP ;  /* 0x0000000000007918 */ /* 0x000fc00000000000 */
[----:B------:R-:W-:-:S00]  /*03c0*/  NOP ;  /* 0x0000000000007918 */ /* 0x000fc00000000000 */
[----:B------:R-:W-:-:S00]  /*03d0*/  NOP ;  /* 0x0000000000007918 */ /* 0x000fc00000000000 */
[----:B------:R-:W-:-:S00]  /*03e0*/  NOP ;  /* 0x0000000000007918 */ /* 0x000fc00000000000 */
[----:B------:R-:W-:-:S00]  /*03f0*/  NOP ;  /* 0x0000000000007918 */ /* 0x000fc00000000000 */
.L_x_7:


//--------------------- .text._Z4scanPfS_ii       --------------------------
	.section	.text._Z4scanPfS_ii,"ax",@progbits
	.align	128
        .global         _Z4scanPfS_ii
        .type           _Z4scanPfS_ii,@function
        .size           _Z4scanPfS_ii,(.L_x_8 - _Z4scanPfS_ii)
        .other          _Z4scanPfS_ii,@"STO_CUDA_ENTRY STV_DEFAULT"
_Z4scanPfS_ii:
.text._Z4scanPfS_ii:
[----:B------:R-:W-:Y:S01]  /*0000*/  LDC R1, c[0x0][0x37c] ;  /* 0x0000df00ff017b82 */ /* 0x000fe20000000800 */
[----:B------:R-:W0:Y:S02]  /*0010*/  LDCU UR4, c[0x0][0x394] ;  /* 0x00007280ff0477ac */ /* 0x000e240008000800 */
[----:B0-----:R-:W-:-:S09]  /*0020*/  UISETP.NE.AND UP0, UPT, UR4, URZ, UPT ;  /* 0x000000ff0400728c */ /* 0x001fd2000bf05270 */
[----:B------:R-:W-:Y:S05]  /*0030*/  BRA.U UP0, `(.L_x_4) ;  /* 0x00000001001c7547 */ /* 0x000fea000b800000 */
[----:B------:R-:W0:Y:S01]  /*0040*/  S2R R0, SR_TID.X ;  /* 0x0000000000007919 */ /* 0x000e220000002100 */
[----:B------:R-:W1:Y:S08]  /*0050*/  S2UR UR4, SR_CTAID.X ;  /* 0x00000000000479c3 */ /* 0x000e700000002500 */
[----:B------:R-:W1:Y:S02]  /*0060*/  LDC R3, c[0x0][0x360] ;  /* 0x0000d800ff037b82 */ /* 0x000e640000000800 */
[----:B-1----:R-:W-:Y:S01]  /*0070*/  IMAD R3, R3, UR4, RZ ;  /* 0x0000000403037c24 */ /* 0x002fe2000f8e02ff */
[----:B------:R-:W-:-:S04]  /*0080*/  UMOV UR4, 0x2 ;  /* 0x0000000200047882 */ /* 0x000fc80000000000 */
[----:B0-----:R-:W-:Y:S01]  /*0090*/  LEA R7, R3, R0, 0x1 ;  /* 0x0000000003077211 */ /* 0x001fe200078e08ff */
[----:B------:R-:W-:Y:S06]  /*00a0*/  BRA `(.L_x_5) ;  /* 0x00000000000c7947 */ /* 0x000fec0003800000 */
.L_x_4:
[----:B------:R-:W0:Y:S01]  /*00b0*/  S2R R0, SR_TID.X ;  /* 0x0000000000007919 */ /* 0x000e220000002100 */
[----:B------:R-:W-:Y:S01]  /*00c0*/  UMOV UR4, 0x4 ;  /* 0x0000000400047882 */ /* 0x000fe20000000000 */
[----:B0-----:R-:W-:-:S07]  /*00d0*/  LEA R7, R0, 0x3, 0x2 ;  /* 0x0000000300077811 */ /* 0x001fce00078e10ff */
.L_x_5:
[----:B------:R-:W0:Y:S01]  /*00e0*/  LDCU UR8, c[0x0][0x390] ;  /* 0x00007200ff0877ac */ /* 0x000e220008000800 */
[C---:B------:R-:W-:Y:S01]  /*00f0*/  VIADD R9, R7.reuse, UR4 ;  /* 0x0000000407097c36 */ /* 0x040fe20008000000 */
[----:B------:R-:W1:Y:S01]  /*0100*/  LDCU.64 UR6, c[0x0][0x358] ;  /* 0x00006b00ff0677ac */ /* 0x000e620008000a00 */
[----:B0-----:R-:W-:-:S03]  /*0110*/  ISETP.GE.AND P1, PT, R7, UR8, PT ;  /* 0x0000000807007c0c */ /* 0x001fc6000bf26270 */
[----:B------:R-:W-:-:S10]  /*0120*/  ISETP.GE.AND P2, PT, R9, UR8, PT ;  /* 0x0000000809007c0c */ /* 0x000fd4000bf46270 */
[----:B------:R-:W0:Y:S08]  /*0130*/  @!P1 LDC.64 R2, c[0x0][0x380] ;  /* 0x0000e000ff029b82 */ /* 0x000e300000000a00 */
[----:B------:R-:W2:Y:S01]  /*0140*/  @!P2 LDC.64 R4, c[0x0][0x380] ;  /* 0x0000e000ff04ab82 */ /* 0x000ea20000000a00 */
[----:B0-----:R-:W-:-:S06]  /*0150*/  @!P1 IMAD.WIDE R2, R7, 0x4, R2 ;  /* 0x0000000407029825 */ /* 0x001fcc00078e0202 */
[----:B-1----:R0:W3:Y:S01]  /*0160*/  @!P1 LDG.E R2, desc[UR6][R2.64] ;  /* 0x0000000602029981 */ /* 0x0020e2000c1e1900 */
[----:B--2---:R-:W-:-:S06]  /*0170*/  @!P2 IMAD.WIDE R4, R9, 0x4, R4 ;  /* 0x000000040904a825 */ /* 0x004fcc00078e0204 */
[----:B------:R-:W2:Y:S01]  /*0180*/  @!P2 LDG.E R4, desc[UR6][R4.64] ;  /* 0x000000060404a981 */ /* 0x000ea2000c1e1900 */
[----:B------:R-:W1:Y:S01]  /*0190*/  S2UR UR5, SR_CgaCtaId ;  /* 0x00000000000579c3 */ /* 0x000e620000008800 */
[----:B------:R-:W-:Y:S01]  /*01a0*/  UMOV UR4, 0x400 ;  /* 0x0000040000047882 */ /* 0x000fe20000000000 */
[----:B------:R-:W-:-:S06]  /*01b0*/  ISETP.GT.U32.AND P0, PT, R0, 0x1, PT ;  /* 0x000000010000780c */ /* 0x000fcc0003f04070 */
[----:B------:R-:W4:Y:S01]  /*01c0*/  LDC R6, c[0x0][0x360] ;  /* 0x0000d800ff067b82 */ /* 0x000f220000000800 */
[----:B-1----:R-:W-:-:S06]  /*01d0*/  ULEA UR4, UR5, UR4, 0x18 ;  /* 0x0000000405047291 */ /* 0x002fcc000f8ec0ff */
[----:B------:R-:W-:-:S05]  /*01e0*/  @!P1 MOV R7, UR4 ;  /* 0x0000000400079c02 */ /* 0x000fca0008000f00 */
[C---:B------:R-:W-:Y:S01]  /*01f0*/  @!P1 IMAD R9, R0.reuse, 0x4, R7 ;  /* 0x0000000400099824 */ /* 0x040fe200078e0207 */
[----:B------:R-:W-:Y:S01]  /*0200*/  @P1 MOV R7, UR4 ;  /* 0x0000000400071c02 */ /* 0x000fe20008000f00 */
[----:B------:R-:W4:Y:S03]  /*0210*/  S2UR UR4, SR_CTAID.X ;  /* 0x00000000000479c3 */ /* 0x000f260000002500 */
[C---:B0-----:R-:W-:Y:S01]  /*0220*/  @!P0 LEA R3, R0.reuse, R7, 0x3 ;  /* 0x0000000700038211 */ /* 0x041fe200078e18ff */
[----:B---3--:R-:W-:Y:S01]  /*0230*/  @!P1 STS [R9], R2 ;  /* 0x0000000209009388 */ /* 0x008fe20000000800 */
[----:B------:R-:W-:-:S05]  /*0240*/  @P1 IMAD R9, R0, 0x4, R7 ;  /* 0x0000000400091824 */ /* 0x000fca00078e0207 */
[----:B--2---:R-:W-:Y:S04]  /*0250*/  @!P2 STS [R9+0x8], R4 ;  /* 0x000008040900a388 */ /* 0x004fe80000000800 */
[----:B------:R-:W-:Y:S01]  /*0260*/  @P1 STS [R9], RZ ;  /* 0x000000ff09001388 */ /* 0x000fe20000000800 */
[----:B------:R-:W-:-:S03]  /*0270*/  ISETP.NE.AND P1, PT, R0, RZ, PT ;  /* 0x000000ff0000720c */ /* 0x000fc60003f25270 */
[----:B------:R-:W-:Y:S01]  /*0280*/  @P2 STS [R9+0x8], RZ ;  /* 0x000008ff09002388 */ /* 0x000fe20000000800 */
[----:B------:R-:W-:Y:S06]  /*0290*/  BAR.SYNC.DEFER_BLOCKING 0x0 ;  /* 0x0000000000007b1d */ /* 0x000fec0000010000 */
[----:B------:R-:W0:Y:S02]  /*02a0*/  @!P0 LDS.64 R10, [R3] ;  /* 0x00000000030a8984 */ /* 0x000e240000000a00 */
[----:B0-----:R-:W-:-:S05]  /*02b0*/  @!P0 FADD R10, R10, R11 ;  /* 0x0000000b0a0a8221 */ /* 0x001fca0000000000 */
[----:B------:R4:W-:Y:S01]  /*02c0*/  @!P0 STS [R3+0x4], R10 ;  /* 0x0000040a03008388 */ /* 0x0009e20000000800 */
[----:B------:R-:W-:Y:S01]  /*02d0*/  BAR.SYNC.DEFER_BLOCKING 0x0 ;  /* 0x0000000000007b1d */ /* 0x000fe20000010000 */
[----:B----4-:R-:W-:-:S05]  /*02e0*/  IMAD R3, R6, UR4, RZ ;  /* 0x0000000406037c24 */ /* 0x010fca000f8e02ff */
[----:B------:R-:W-:Y:S04]  /*02f0*/  @!P1 LDS R2, [R7+0x4] ;  /* 0x0000040007029984 */ /* 0x000fe80000000800 */
[----:B------:R-:W0:Y:S02]  /*0300*/  @!P1 LDS R5, [R7+0xc] ;  /* 0x00000c0007059984 */ /* 0x000e240000000800 */
[----:B0-----:R-:W-:Y:S01]  /*0310*/  @!P1 FADD R2, R2, R5 ;  /* 0x0000000502029221 */ /* 0x001fe20000000000 */
[----:B------:R-:W-:-:S04]  /*0320*/  LEA R5, R3, R0, 0x1 ;  /* 0x0000000003057211 */ /* 0x000fc800078e08ff */
[----:B------:R0:W-:Y:S01]  /*0330*/  @!P1 STS [R7+0xc], R2 ;  /* 0x00000c0207009388 */ /* 0x0001e20000000800 */
[----:B------:R-:W-:Y:S01]  /*0340*/  BAR.SYNC.DEFER_BLOCKING 0x0 ;  /* 0x0000000000007b1d */ /* 0x000fe20000010000 */
[----:B------:R-:W-:-:S13]  /*0350*/  ISETP.GE.AND P0, PT, R5, UR8, PT ;  /* 0x0000000805007c0c */ /* 0x000fda000bf06270 */
[----:B0-----:R-:W0:Y:S01]  /*0360*/  @!P0 LDC.64 R2, c[0x0][0x388] ;  /* 0x0000e200ff028b82 */ /* 0x001e220000000a00 */
[----:B------:R-:W-:Y:S04]  /*0370*/  @!P1 LDS R4, [R7+0x4] ;  /* 0x0000040007049984 */ /* 0x000fe80000000800 */
[----:B------:R-:W1:Y:S01]  /*0380*/  @!P1 LDS R11, [R7+0x8] ;  /* 0x00000800070b9984 */ /* 0x000e620000000800 */
[----:B0-----:R-:W-:-:S04]  /*0390*/  @!P0 IMAD.WIDE R2, R5, 0x4, R2 ;  /* 0x0000000405028825 */ /* 0x001fc800078e0202 */
[----:B-1----:R-:W-:Y:S01]  /*03a0*/  @!P1 FADD R4, R4, R11 ;  /* 0x0000000b04049221 */ /* 0x002fe20000000000 */
[----:B------:R-:W-:-:S04]  /*03b0*/  IMAD.IADD R11, R5, 0x1, R6 ;  /* 0x00000001050b7824 */ /* 0x000fc800078e0206 */
[----:B------:R-:W-:Y:S01]  /*03c0*/  @!P1 STS [R7+0x8], R4 ;  /* 0x0000080407009388 */ /* 0x000fe20000000800 */
[----:B------:R-:W-:Y:S01]  /*03d0*/  BAR.SYNC.DEFER_BLOCKING 0x0 ;  /* 0x0000000000007b1d */ /* 0x000fe20000010000 */
[----:B------:R-:W-:-:S05]  /*03e0*/  ISETP.GE.U32.AND P1, PT, R11, UR8, PT ;  /* 0x000000080b007c0c */ /* 0x000fca000bf26070 */
[----:B------:R-:W0:Y:S04]  /*03f0*/  @!P0 LDS R9, [R9] ;  /* 0x0000000009098984 */ /* 0x000e280000000800 */
[----:B0-----:R0:W-:Y:S04]  /*0400*/  @!P0 STG.E desc[UR6][R2.64], R9 ;  /* 0x0000000902008986 */ /* 0x0011e8000c101906 */
[----:B------:R-:W-:Y:S05]  /*0410*/  @P1 EXIT ;  /* 0x000000000000194d */ /* 0x000fea0003800000 */
[----:B------:R-:W-:Y:S01]  /*0420*/  IADD3 R0, PT, PT, R0, R6, RZ ;  /* 0x0000000600007210 */ /* 0x000fe20007ffe0ff */
[----:B0-----:R-:W0:Y:S03]  /*0430*/  LDC.64 R2, c[0x0][0x388] ;  /* 0x0000e200ff027b82 */ /* 0x001e260000000a00 */
[----:B------:R-:W-:-:S05]  /*0440*/  LEA R0, R0, R7, 0x2 ;  /* 0x0000000700007211 */ /* 0x000fca00078e10ff */
[----:B------:R-:W1:Y:S01]  /*0450*/  LDS R5, [R0] ;  /* 0x0000000000057984 */ /* 0x000e620000000800 */
[----:B0-----:R-:W-:-:S05]  /*0460*/  IMAD.WIDE.U32 R2, R11, 0x4, R2 ;  /* 0x000000040b027825 */ /* 0x001fca00078e0002 */
[----:B-1----:R-:W-:Y:S01]  /*0470*/  STG.E desc[UR6][R2.64], R5 ;  /* 0x0000000502007986 */ /* 0x002fe2000c101906 */
[----:B------:R-:W-:Y:S05]  /*0480*/  EXIT ;  /* 0x000000000000794d */ /* 0x000fea0003800000 */
.L_x_6:
        /* <DEDUP_REMOVED lines=15> */
.L_x_8:


//--------------------- .nv.shared.reserved.0     --------------------------
	.section	.nv.shared.reserved.0,"aw",@nobits
	.weak		__nv_reservedSMEM_offset_0_alias
	.size		__nv_reservedSMEM_offset_0_alias, 0, 64
	.other		__nv_reservedSMEM_offset_0_alias,@"STO_CUDA_RESERVED_SHARED STV_DEFAULT"
__nv_reservedSMEM_offset_0_alias:
	.zero		0
	.zero		64


//--------------------- .nv.shared._Z4scanPfS_ii  --------------------------
	.section	.nv.shared._Z4scanPfS_ii,"aw",@nobits
	.sectionflags	@""
	.align	4
.nv.shared._Z4scanPfS_ii:
	.zero		1040


//--------------------- .nv.constant0._Z3addPfS_S_i --------------------------
	.section	.nv.constant0._Z3addPfS_S_i,"a",@progbits
	.sectionflags	@""
	.align	4
.nv.constant0._Z3addPfS_S_i:
	.zero		924


//--------------------- .nv.constant0._Z4scanPfS_ii --------------------------
	.section	.nv.constant0._Z4scanPfS_ii,"a",@progbits
	.sectionflags	@""
	.align	4
.nv.constant0._Z4scanPfS_ii:
	.zero		920


//--------------------- SYMBOLS --------------------------

	.type		.nv.reservedSmem.offset0,@object
	.size		.nv.reservedSmem.offset0,0x4
	.type		.nv.reservedSmem.cap,@object
	.size		.nv.reservedSmem.cap,0x4
